//
// Generated by NVIDIA NVVM Compiler
//
// Compiler Build ID: CL-36424714
// Cuda compilation tools, release 13.0, V13.0.88
// Based on NVVM 20.0.0
//

.version 9.0
.target sm_100
.address_size 64

	// .globl	_Z9matrixAddPKfS0_Pfi

.visible .entry _Z9matrixAddPKfS0_Pfi(
	.param .u64 .ptr .align 1 _Z9matrixAddPKfS0_Pfi_param_0,
	.param .u64 .ptr .align 1 _Z9matrixAddPKfS0_Pfi_param_1,
	.param .u64 .ptr .align 1 _Z9matrixAddPKfS0_Pfi_param_2,
	.param .u32 _Z9matrixAddPKfS0_Pfi_param_3
)
{
	.reg .pred 	%p<2>;
	.reg .b32 	%r<12>;
	.reg .b32 	%f<4>;
	.reg .b64 	%rd<11>;

	ld.param.u64 	%rd1, [_Z9matrixAddPKfS0_Pfi_param_0];
	ld.param.u64 	%rd2, [_Z9matrixAddPKfS0_Pfi_param_1];
	ld.param.u64 	%rd3, [_Z9matrixAddPKfS0_Pfi_param_2];
	ld.param.u32 	%r3, [_Z9matrixAddPKfS0_Pfi_param_3];
	mov.u32 	%r4, %ctaid.y;
	shl.b32 	%r5, %r4, 4;
	mov.u32 	%r6, %tid.y;
	add.s32 	%r1, %r5, %r6;
	mov.u32 	%r7, %ctaid.x;
	shl.b32 	%r8, %r7, 4;
	mov.u32 	%r9, %tid.x;
	add.s32 	%r2, %r8, %r9;
	max.s32 	%r10, %r1, %r2;
	setp.ge.s32 	%p1, %r10, %r3;
	@%p1 bra 	$L__BB0_2;
	cvta.to.global.u64 	%rd4, %rd1;
	cvta.to.global.u64 	%rd5, %rd2;
	cvta.to.global.u64 	%rd6, %rd3;
	mad.lo.s32 	%r11, %r3, %r1, %r2;
	mul.wide.s32 	%rd7, %r11, 4;
	add.s64 	%rd8, %rd4, %rd7;
	ld.global.f32 	%f1, [%rd8];
	add.s64 	%rd9, %rd5, %rd7;
	ld.global.f32 	%f2, [%rd9];
	add.f32 	%f3, %f1, %f2;
	add.s64 	%rd10, %rd6, %rd7;
	st.global.f32 	[%rd10], %f3;
$L__BB0_2:
	ret;

}


// ===== COMPILED SASS (sm_100) =====

	.target	sm_100

	.elftype	@"ET_EXEC"


//--------------------- .note.nv.tkinfo           --------------------------
	.section	.note.nv.tkinfo,"",@"SHT_NOTE"
	.sectionflags	@"SHF_NOTE_NV_TKINFO"
	.tkinfo
        /*0018*/ 	.word	0x00000002
        /*0030*/ 	.string	""
        /*0030*/ 	.string	"ptxas"
        /*0030*/ 	.string	"Cuda compilation tools, release 13.0, V13.0.88"
        /*0030*/ 	.string	"Build cuda_13.0.r13.0/compiler.36424714_0"
        /*0030*/ 	.string	"-arch sm_100 -m 64 "



//--------------------- .note.nv.cuinfo           --------------------------
	.section	.note.nv.cuinfo,"",@"SHT_NOTE"
	.sectionflags	@"SHF_NOTE_NV_CUINFO"
        /*0018*/ 	.short	0x0002
        /*001a*/ 	.short	0x0064
        /*001c*/ 	.short	0x0082
	.zero		2


//--------------------- .nv.info                  --------------------------
	.section	.nv.info,"",@"SHT_CUDA_INFO"
	.align	4


	//----- nvinfo : EIATTR_REGCOUNT
	.align		4
        /*0000*/ 	.byte	0x04, 0x2f
        /*0002*/ 	.short	(.L_1 - .L_0)
	.align		4
.L_0:
        /*0004*/ 	.word	index@(_Z9matrixAddPKfS0_Pfi)
        /*0008*/ 	.word	0x0000000c


	//----- nvinfo : EIATTR_FRAME_SIZE
	.align		4
.L_1:
        /*000c*/ 	.byte	0x04, 0x11
        /*000e*/ 	.short	(.L_3 - .L_2)
	.align		4
.L_2:
        /*0010*/ 	.word	index@(_Z9matrixAddPKfS0_Pfi)
        /*0014*/ 	.word	0x00000000


	//----- nvinfo : EIATTR_MIN_STACK_SIZE
	.align		4
.L_3:
        /*0018*/ 	.byte	0x04, 0x12
        /*001a*/ 	.short	(.L_5 - .L_4)
	.align		4
.L_4:
        /*001c*/ 	.word	index@(_Z9matrixAddPKfS0_Pfi)
        /*0020*/ 	.word	0x00000000
.L_5:


//--------------------- .nv.compat                --------------------------
	.section	.nv.compat,"",@"SHT_CUDA_COMPAT_INFO"
	.align	4
        /*0000*/ 	.byte	0x02, 0x09, 0x00, 0x00, 0x02, 0x02, 0x01, 0x00, 0x02, 0x05, 0x05, 0x00, 0x03, 0x07, 0x01, 0x01
        /*0010*/ 	.byte	0x02, 0x03, 0x00, 0x00, 0x02, 0x06, 0x01, 0x00, 0x04, 0x0b, 0x08, 0x00, 0x09, 0x00, 0x00, 0x00
        /*0020*/ 	.byte	0x00, 0x00, 0x00, 0x00


//--------------------- .nv.info._Z9matrixAddPKfS0_Pfi --------------------------
	.section	.nv.info._Z9matrixAddPKfS0_Pfi,"",@"SHT_CUDA_INFO"
	.sectionflags	@""
	.align	4


	//----- nvinfo : EIATTR_CUDA_API_VERSION
	.align		4
        /*0000*/ 	.byte	0x04, 0x37
        /*0002*/ 	.short	(.L_7 - .L_6)
.L_6:
        /*0004*/ 	.word	0x00000082


	//----- nvinfo : EIATTR_KPARAM_INFO
	.align		4
.L_7:
        /*0008*/ 	.byte	0x04, 0x17
        /*000a*/ 	.short	(.L_9 - .L_8)
.L_8:
        /*000c*/ 	.word	0x00000000
        /*0010*/ 	.short	0x0003
        /*0012*/ 	.short	0x0018
        /*0014*/ 	.byte	0x00, 0xf0, 0x11, 0x00


	//----- nvinfo : EIATTR_KPARAM_INFO
	.align		4
.L_9:
        /*0018*/ 	.byte	0x04, 0x17
        /*001a*/ 	.short	(.L_11 - .L_10)
.L_10:
        /*001c*/ 	.word	0x00000000
        /*0020*/ 	.short	0x0002
        /*0022*/ 	.short	0x0010
        /*0024*/ 	.byte	0x00, 0xf5, 0x21, 0x00


	//----- nvinfo : EIATTR_KPARAM_INFO
	.align		4
.L_11:
        /*0028*/ 	.byte	0x04, 0x17
        /*002a*/ 	.short	(.L_13 - .L_12)
.L_12:
        /*002c*/ 	.word	0x00000000
        /*0030*/ 	.short	0x0001
        /*0032*/ 	.short	0x0008
        /*0034*/ 	.byte	0x00, 0xf5, 0x21, 0x00


	//----- nvinfo : EIATTR_KPARAM_INFO
	.align		4
.L_13:
        /*0038*/ 	.byte	0x04, 0x17
        /*003a*/ 	.short	(.L_15 - .L_14)
.L_14:
        /*003c*/ 	.word	0x00000000
        /*0040*/ 	.short	0x0000
        /*0042*/ 	.short	0x0000
        /*0044*/ 	.byte	0x00, 0xf5, 0x21, 0x00


	//----- nvinfo : EIATTR_SPARSE_MMA_MASK
	.align		4
.L_15:
        /*0048*/ 	.byte	0x03, 0x50
        /*004a*/ 	.short	0x0000


	//----- nvinfo : EIATTR_MAXREG_COUNT
	.align		4
        /*004c*/ 	.byte	0x03, 0x1b
        /*004e*/ 	.short	0x00ff


	//----- nvinfo : EIATTR_MERCURY_ISA_VERSION
	.align		4
        /*0050*/ 	.byte	0x03, 0x5f
        /*0052*/ 	.short	0x0101


	//----- nvinfo : EIATTR_VRC_CTA_INIT_COUNT
	.align		4
        /*0054*/ 	.byte	0x02, 0x4a
	.zero		1
	.zero		1


	//----- nvinfo : EIATTR_EXIT_INSTR_OFFSETS
	.align		4
        /*0058*/ 	.byte	0x04, 0x1c
        /*005a*/ 	.short	(.L_17 - .L_16)


	//   ....[0]....
.L_16:
        /*005c*/ 	.word	0x000000a0


	//   ....[1]....
        /*0060*/ 	.word	0x00000170


	//----- nvinfo : EIATTR_CBANK_PARAM_SIZE
	.align		4
.L_17:
        /*0064*/ 	.byte	0x03, 0x19
        /*0066*/ 	.short	0x001c


	//----- nvinfo : EIATTR_PARAM_CBANK
	.align		4
        /*0068*/ 	.byte	0x04, 0x0a
        /*006a*/ 	.short	(.L_19 - .L_18)
	.align		4
.L_18:
        /*006c*/ 	.word	index@(.nv.constant0._Z9matrixAddPKfS0_Pfi)
        /*0070*/ 	.short	0x0380
        /*0072*/ 	.short	0x001c


	//----- nvinfo : EIATTR_SW_WAR
	.align		4
.L_19:
        /*0074*/ 	.byte	0x04, 0x36
        /*0076*/ 	.short	(.L_21 - .L_20)
.L_20:
        /*0078*/ 	.word	0x00000008
.L_21:


//--------------------- .nv.callgraph             --------------------------
	.section	.nv.callgraph,"",@"SHT_CUDA_CALLGRAPH"
	.align	4
	.sectionentsize	8
	.align		4
        /*0000*/ 	.word	0x00000000
	.align		4
        /*0004*/ 	.word	0xffffffff
	.align		4
        /*0008*/ 	.word	0x00000000
	.align		4
        /*000c*/ 	.word	0xfffffffe
	.align		4
        /*0010*/ 	.word	0x00000000
	.align		4
        /*0014*/ 	.word	0xfffffffd
	.align		4
        /*0018*/ 	.word	0x00000000
	.align		4
        /*001c*/ 	.word	0xfffffffc


//--------------------- .text._Z9matrixAddPKfS0_Pfi --------------------------
	.section	.text._Z9matrixAddPKfS0_Pfi,"ax",@progbits
	.align	128
        .global         _Z9matrixAddPKfS0_Pfi
        .type           _Z9matrixAddPKfS0_Pfi,@function
        .size           _Z9matrixAddPKfS0_Pfi,(.L_x_1 - _Z9matrixAddPKfS0_Pfi)
        .other          _Z9matrixAddPKfS0_Pfi,@"STO_CUDA_ENTRY STV_DEFAULT"
_Z9matrixAddPKfS0_Pfi:
.text._Z9matrixAddPKfS0_Pfi:
[----:B------:R-:W-:Y:S01]  /*0000*/  LDC R1, c[0x0][0x37c] ;  /* 0x0000df00ff017b82 */ /* 0x000fe20000000800 */
[----:B------:R-:W0:Y:S01]  /*0010*/  S2R R0, SR_CTAID.Y ;  /* 0x0000000000007919 */ /* 0x000e220000002600 */
[----:B------:R-:W1:Y:S01]  /*0020*/  LDCU UR6, c[0x0][0x398] ;  /* 0x00007300ff0677ac */ /* 0x000e620008000800 */
[----:B------:R-:W0:Y:S01]  /*0030*/  S2R R3, SR_TID.Y ;  /* 0x0000000000037919 */ /* 0x000e220000002200 */
[----:B------:R-:W2:Y:S01]  /*0040*/  S2R R7, SR_CTAID.X ;  /* 0x0000000000077919 */ /* 0x000ea20000002500 */
[----:B------:R-:W2:Y:S01]  /*0050*/  S2R R2, SR_TID.X ;  /* 0x0000000000027919 */ /* 0x000ea20000002100 */
[----:B0-----:R-:W-:Y:S02]  /*0060*/  LEA R0, R0, R3, 0x4 ;  /* 0x0000000300007211 */ /* 0x001fe400078e20ff */
[----:B--2---:R-:W-:-:S04]  /*0070*/  LEA R7, R7, R2, 0x4 ;  /* 0x0000000207077211 */ /* 0x004fc800078e20ff */
[----:B------:R-:W-:-:S04]  /*0080*/  VIMNMX R2, PT, PT, R0, R7, !PT ;  /* 0x0000000700027248 */ /* 0x000fc80007fe0100 */
[----:B-1----:R-:W-:-:S13]  /*0090*/  ISETP.GE.AND P0, PT, R2, UR6, PT ;  /* 0x0000000602007c0c */ /* 0x002fda000bf06270 */
[----:B------:R-:W-:Y:S05]  /*00a0*/  @P0 EXIT ;  /* 0x000000000000094d */ /* 0x000fea0003800000 */
[----:B------:R-:W0:Y:S01]  /*00b0*/  LDC.64 R2, c[0x0][0x380] ;  /* 0x0000e000ff027b82 */ /* 0x000e220000000a00 */
[----:B------:R-:W1:Y:S01]  /*00c0*/  LDCU.64 UR4, c[0x0][0x358] ;  /* 0x00006b00ff0477ac */ /* 0x000e620008000a00 */
[----:B------:R-:W-:-:S06]  /*00d0*/  IMAD R9, R0, UR6, R7 ;  /* 0x0000000600097c24 */ /* 0x000fcc000f8e0207 */
[----:B------:R-:W2:Y:S08]  /*00e0*/  LDC.64 R4, c[0x0][0x388] ;  /* 0x0000e200ff047b82 */ /* 0x000eb00000000a00 */
[----:B------:R-:W3:Y:S01]  /*00f0*/  LDC.64 R6, c[0x0][0x390] ;  /* 0x0000e400ff067b82 */ /* 0x000ee20000000a00 */
[----:B0-----:R-:W-:-:S06]  /*0100*/  IMAD.WIDE R2, R9, 0x4, R2 ;  /* 0x0000000409027825 */ /* 0x001fcc00078e0202 */
[----:B-1----:R-:W4:Y:S01]  /*0110*/  LDG.E R2, desc[UR4][R2.64] ;  /* 0x0000000402027981 */ /* 0x002f22000c1e1900 */
[----:B--2---:R-:W-:-:S06]  /*0120*/  IMAD.WIDE R4, R9, 0x4, R4 ;  /* 0x0000000409047825 */ /* 0x004fcc00078e0204 */
[----:B------:R-:W4:Y:S01]  /*0130*/  LDG.E R5, desc[UR4][R4.64] ;  /* 0x0000000404057981 */ /* 0x000f22000c1e1900 */
[----:B---3--:R-:W-:-:S04]  /*0140*/  IMAD.WIDE R6, R9, 0x4, R6 ;  /* 0x0000000409067825 */ /* 0x008fc800078e0206 */
[----:B----4-:R-:W-:-:S05]  /*0150*/  FADD R9, R2, R5 ;  /* 0x0000000502097221 */ /* 0x010fca0000000000 */
[----:B------:R-:W-:Y:S01]  /*0160*/  STG.E desc[UR4][R6.64], R9 ;  /* 0x0000000906007986 */ /* 0x000fe2000c101904 */
[----:B------:R-:W-:Y:S05]  /*0170*/  EXIT ;  /* 0x000000000000794d */ /* 0x000fea0003800000 */
.L_x_0:
[----:B------:R-:W-:-:S00]  /*0180*/  BRA `(.L_x_0) ;  /* 0xfffffffc00fc7947 */ /* 0x000fc0000383ffff */
[----:B------:R-:W-:-:S00]  /*0190*/  NOP ;  /* 0x0000000000007918 */ /* 0x000fc00000000000 */
        /* <DEDUP_REMOVED lines=14> */
.L_x_1:


//--------------------- .nv.shared.reserved.0     --------------------------
	.section	.nv.shared.reserved.0,"aw",@nobits
	.weak		__nv_reservedSMEM_offset_0_alias
	.size		__nv_reservedSMEM_offset_0_alias, 0, 64
	.other		__nv_reservedSMEM_offset_0_alias,@"STO_CUDA_RESERVED_SHARED STV_DEFAULT"
__nv_reservedSMEM_offset_0_alias:
	.zero		0
	.zero		64


//--------------------- .nv.constant0._Z9matrixAddPKfS0_Pfi --------------------------
	.section	.nv.constant0._Z9matrixAddPKfS0_Pfi,"a",@progbits
	.sectionflags	@""
	.align	4
.nv.constant0._Z9matrixAddPKfS0_Pfi:
	.zero		924


//--------------------- SYMBOLS --------------------------

	.type		.nv.reservedSmem.offset0,@object
	.size		.nv.reservedSmem.offset0,0x4
